//
// Generated by NVIDIA NVVM Compiler
//
// Compiler Build ID: CL-36424714
// Cuda compilation tools, release 13.0, V13.0.88
// Based on NVVM 20.0.0
//

.version 9.0
.target sm_100
.address_size 64

	// .globl	_Z12lagrange_unoPKfS0_S0_Pfii

.visible .entry _Z12lagrange_unoPKfS0_S0_Pfii(
	.param .u64 .ptr .align 1 _Z12lagrange_unoPKfS0_S0_Pfii_param_0,
	.param .u64 .ptr .align 1 _Z12lagrange_unoPKfS0_S0_Pfii_param_1,
	.param .u64 .ptr .align 1 _Z12lagrange_unoPKfS0_S0_Pfii_param_2,
	.param .u64 .ptr .align 1 _Z12lagrange_unoPKfS0_S0_Pfii_param_3,
	.param .u32 _Z12lagrange_unoPKfS0_S0_Pfii_param_4,
	.param .u32 _Z12lagrange_unoPKfS0_S0_Pfii_param_5
)
{
	.reg .pred 	%p<27>;
	.reg .b32 	%r<44>;
	.reg .b32 	%f<315>;
	.reg .b64 	%rd<27>;

	ld.param.u64 	%rd11, [_Z12lagrange_unoPKfS0_S0_Pfii_param_0];
	ld.param.u64 	%rd8, [_Z12lagrange_unoPKfS0_S0_Pfii_param_1];
	ld.param.u64 	%rd9, [_Z12lagrange_unoPKfS0_S0_Pfii_param_2];
	ld.param.u64 	%rd10, [_Z12lagrange_unoPKfS0_S0_Pfii_param_3];
	ld.param.u32 	%r20, [_Z12lagrange_unoPKfS0_S0_Pfii_param_4];
	ld.param.u32 	%r19, [_Z12lagrange_unoPKfS0_S0_Pfii_param_5];
	cvta.to.global.u64 	%rd1, %rd11;
	mov.u32 	%r21, %tid.x;
	mov.u32 	%r22, %ctaid.x;
	mov.u32 	%r23, %ntid.x;
	mad.lo.s32 	%r1, %r22, %r23, %r21;
	setp.ge.s32 	%p1, %r1, %r20;
	@%p1 bra 	$L__BB0_47;
	setp.lt.s32 	%p2, %r19, 1;
	mov.f32 	%f313, 0f00000000;
	@%p2 bra 	$L__BB0_46;
	cvta.to.global.u64 	%rd12, %rd9;
	mul.wide.s32 	%rd13, %r1, 4;
	add.s64 	%rd14, %rd12, %rd13;
	ld.global.nc.f32 	%f213, [%rd14];
	and.b32  	%r2, %r19, 7;
	add.s32 	%r3, %r2, -1;
	and.b32  	%r4, %r19, 3;
	and.b32  	%r5, %r19, 2147483640;
	and.b32  	%r6, %r19, 1;
	cvta.to.global.u64 	%rd2, %rd8;
	mov.f32 	%f313, 0f00000000;
	mov.b32 	%r38, 0;
	add.s64 	%rd3, %rd1, 16;
$L__BB0_3:
	mul.wide.u32 	%rd15, %r38, 4;
	add.s64 	%rd16, %rd1, %rd15;
	ld.global.nc.f32 	%f8, [%rd16];
	setp.eq.f32 	%p3, %f213, %f8;
	@%p3 bra 	$L__BB0_45;
	setp.lt.u32 	%p4, %r19, 8;
	mov.f32 	%f212, 0f3F800000;
	mov.b32 	%r42, 0;
	@%p4 bra 	$L__BB0_23;
	sub.f32 	%f9, %f213, %f8;
	neg.s32 	%r39, %r38;
	mov.f32 	%f212, 0f3F800000;
	mov.b32 	%r40, 0;
	mov.u64 	%rd26, %rd3;
$L__BB0_6:
	.pragma "nounroll";
	setp.eq.s32 	%p5, %r39, 0;
	@%p5 bra 	$L__BB0_8;
	sub.f32 	%f140, %f213, %f8;
	mul.f32 	%f141, %f212, %f140;
	ld.global.nc.f32 	%f142, [%rd26+-16];
	sub.f32 	%f143, %f142, %f8;
	div.rn.f32 	%f212, %f141, %f143;
$L__BB0_8:
	add.s32 	%r27, %r40, 1;
	setp.eq.s32 	%p6, %r27, %r38;
	@%p6 bra 	$L__BB0_10;
	sub.f32 	%f144, %f213, %f8;
	mul.f32 	%f145, %f212, %f144;
	ld.global.nc.f32 	%f146, [%rd26+-12];
	sub.f32 	%f147, %f146, %f8;
	div.rn.f32 	%f212, %f145, %f147;
$L__BB0_10:
	add.s32 	%r28, %r40, 2;
	setp.eq.s32 	%p7, %r28, %r38;
	@%p7 bra 	$L__BB0_12;
	sub.f32 	%f148, %f213, %f8;
	mul.f32 	%f149, %f212, %f148;
	ld.global.nc.f32 	%f150, [%rd26+-8];
	sub.f32 	%f151, %f150, %f8;
	div.rn.f32 	%f212, %f149, %f151;
$L__BB0_12:
	add.s32 	%r29, %r40, 3;
	setp.eq.s32 	%p8, %r29, %r38;
	@%p8 bra 	$L__BB0_14;
	sub.f32 	%f152, %f213, %f8;
	mul.f32 	%f153, %f212, %f152;
	ld.global.nc.f32 	%f154, [%rd26+-4];
	sub.f32 	%f155, %f154, %f8;
	div.rn.f32 	%f212, %f153, %f155;
$L__BB0_14:
	add.s32 	%r30, %r40, 4;
	setp.eq.s32 	%p9, %r30, %r38;
	@%p9 bra 	$L__BB0_16;
	sub.f32 	%f156, %f213, %f8;
	mul.f32 	%f157, %f212, %f156;
	ld.global.nc.f32 	%f158, [%rd26];
	sub.f32 	%f159, %f158, %f8;
	div.rn.f32 	%f212, %f157, %f159;
$L__BB0_16:
	add.s32 	%r31, %r40, 5;
	setp.eq.s32 	%p10, %r31, %r38;
	@%p10 bra 	$L__BB0_18;
	mul.f32 	%f160, %f212, %f9;
	ld.global.nc.f32 	%f161, [%rd26+4];
	sub.f32 	%f162, %f161, %f8;
	div.rn.f32 	%f212, %f160, %f162;
$L__BB0_18:
	add.s32 	%r32, %r40, 6;
	setp.eq.s32 	%p11, %r32, %r38;
	@%p11 bra 	$L__BB0_20;
	mul.f32 	%f163, %f212, %f9;
	ld.global.nc.f32 	%f164, [%rd26+8];
	sub.f32 	%f165, %f164, %f8;
	div.rn.f32 	%f212, %f163, %f165;
$L__BB0_20:
	add.s32 	%r33, %r40, 7;
	setp.eq.s32 	%p12, %r33, %r38;
	@%p12 bra 	$L__BB0_22;
	mul.f32 	%f166, %f212, %f9;
	ld.global.nc.f32 	%f167, [%rd26+12];
	sub.f32 	%f168, %f167, %f8;
	div.rn.f32 	%f212, %f166, %f168;
$L__BB0_22:
	add.s32 	%r40, %r40, 8;
	add.s32 	%r39, %r39, 8;
	add.s64 	%rd26, %rd26, 32;
	setp.ne.s32 	%p13, %r40, %r5;
	mov.u32 	%r42, %r5;
	@%p13 bra 	$L__BB0_6;
$L__BB0_23:
	setp.eq.s32 	%p14, %r2, 0;
	@%p14 bra 	$L__BB0_44;
	setp.lt.u32 	%p15, %r3, 3;
	@%p15 bra 	$L__BB0_34;
	setp.eq.s32 	%p16, %r42, %r38;
	mul.wide.u32 	%rd17, %r42, 4;
	add.s64 	%rd6, %rd1, %rd17;
	@%p16 bra 	$L__BB0_27;
	sub.f32 	%f170, %f213, %f8;
	mul.f32 	%f171, %f212, %f170;
	ld.global.nc.f32 	%f172, [%rd6];
	sub.f32 	%f173, %f172, %f8;
	div.rn.f32 	%f212, %f171, %f173;
$L__BB0_27:
	add.s32 	%r34, %r42, 1;
	setp.eq.s32 	%p17, %r34, %r38;
	@%p17 bra 	$L__BB0_29;
	sub.f32 	%f174, %f213, %f8;
	mul.f32 	%f175, %f212, %f174;
	ld.global.nc.f32 	%f176, [%rd6+4];
	sub.f32 	%f177, %f176, %f8;
	div.rn.f32 	%f212, %f175, %f177;
$L__BB0_29:
	add.s32 	%r35, %r42, 2;
	setp.eq.s32 	%p18, %r35, %r38;
	@%p18 bra 	$L__BB0_31;
	sub.f32 	%f178, %f213, %f8;
	mul.f32 	%f179, %f212, %f178;
	ld.global.nc.f32 	%f180, [%rd6+8];
	sub.f32 	%f181, %f180, %f8;
	div.rn.f32 	%f212, %f179, %f181;
$L__BB0_31:
	add.s32 	%r36, %r42, 3;
	setp.eq.s32 	%p19, %r36, %r38;
	@%p19 bra 	$L__BB0_33;
	sub.f32 	%f182, %f213, %f8;
	mul.f32 	%f183, %f212, %f182;
	ld.global.nc.f32 	%f184, [%rd6+12];
	sub.f32 	%f185, %f184, %f8;
	div.rn.f32 	%f212, %f183, %f185;
$L__BB0_33:
	add.s32 	%r42, %r42, 4;
$L__BB0_34:
	setp.eq.s32 	%p20, %r4, 0;
	@%p20 bra 	$L__BB0_44;
	setp.eq.s32 	%p21, %r4, 1;
	@%p21 bra 	$L__BB0_41;
	setp.eq.s32 	%p22, %r42, %r38;
	mul.wide.u32 	%rd18, %r42, 4;
	add.s64 	%rd7, %rd1, %rd18;
	@%p22 bra 	$L__BB0_38;
	sub.f32 	%f187, %f213, %f8;
	mul.f32 	%f188, %f212, %f187;
	ld.global.nc.f32 	%f189, [%rd7];
	sub.f32 	%f190, %f189, %f8;
	div.rn.f32 	%f212, %f188, %f190;
$L__BB0_38:
	add.s32 	%r37, %r42, 1;
	setp.eq.s32 	%p23, %r37, %r38;
	@%p23 bra 	$L__BB0_40;
	sub.f32 	%f191, %f213, %f8;
	mul.f32 	%f192, %f212, %f191;
	ld.global.nc.f32 	%f193, [%rd7+4];
	sub.f32 	%f194, %f193, %f8;
	div.rn.f32 	%f212, %f192, %f194;
$L__BB0_40:
	add.s32 	%r42, %r42, 2;
$L__BB0_41:
	setp.eq.s32 	%p24, %r6, 0;
	@%p24 bra 	$L__BB0_44;
	setp.eq.s32 	%p25, %r42, %r38;
	@%p25 bra 	$L__BB0_44;
	sub.f32 	%f195, %f213, %f8;
	mul.f32 	%f196, %f212, %f195;
	mul.wide.u32 	%rd19, %r42, 4;
	add.s64 	%rd20, %rd1, %rd19;
	ld.global.nc.f32 	%f197, [%rd20];
	sub.f32 	%f198, %f197, %f8;
	div.rn.f32 	%f212, %f196, %f198;
$L__BB0_44:
	mul.wide.u32 	%rd21, %r38, 4;
	add.s64 	%rd22, %rd2, %rd21;
	ld.global.nc.f32 	%f199, [%rd22];
	fma.rn.f32 	%f313, %f212, %f199, %f313;
$L__BB0_45:
	add.s32 	%r38, %r38, 1;
	setp.ne.s32 	%p26, %r38, %r19;
	@%p26 bra 	$L__BB0_3;
$L__BB0_46:
	cvta.to.global.u64 	%rd23, %rd10;
	mul.wide.s32 	%rd24, %r1, 4;
	add.s64 	%rd25, %rd23, %rd24;
	st.global.f32 	[%rd25], %f313;
$L__BB0_47:
	ret;

}


// ===== COMPILED SASS (sm_100) =====

	.target	sm_100

	.elftype	@"ET_EXEC"


//--------------------- .note.nv.tkinfo           --------------------------
	.section	.note.nv.tkinfo,"",@"SHT_NOTE"
	.sectionflags	@"SHF_NOTE_NV_TKINFO"
	.tkinfo
        /*0018*/ 	.word	0x00000002
        /*0030*/ 	.string	""
        /*0030*/ 	.string	"ptxas"
        /*0030*/ 	.string	"Cuda compilation tools, release 13.0, V13.0.88"
        /*0030*/ 	.string	"Build cuda_13.0.r13.0/compiler.36424714_0"
        /*0030*/ 	.string	"-arch sm_100 -m 64 "



//--------------------- .note.nv.cuinfo           --------------------------
	.section	.note.nv.cuinfo,"",@"SHT_NOTE"
	.sectionflags	@"SHF_NOTE_NV_CUINFO"
        /*0018*/ 	.short	0x0002
        /*001a*/ 	.short	0x0064
        /*001c*/ 	.short	0x0082
	.zero		2


//--------------------- .nv.info                  --------------------------
	.section	.nv.info,"",@"SHT_CUDA_INFO"
	.align	4


	//----- nvinfo : EIATTR_REGCOUNT
	.align		4
        /*0000*/ 	.byte	0x04, 0x2f
        /*0002*/ 	.short	(.L_1 - .L_0)
	.align		4
.L_0:
        /*0004*/ 	.word	index@(_Z12lagrange_unoPKfS0_S0_Pfii)
        /*0008*/ 	.word	0x00000017


	//----- nvinfo : EIATTR_FRAME_SIZE
	.align		4
.L_1:
        /*000c*/ 	.byte	0x04, 0x11
        /*000e*/ 	.short	(.L_3 - .L_2)
	.align		4
.L_2:
        /*0010*/ 	.word	index@($__internal_0_$__cuda_sm3x_div_rn_noftz_f32_slowpath)
        /*0014*/ 	.word	0x00000000


	//----- nvinfo : EIATTR_FRAME_SIZE
	.align		4
.L_3:
        /*0018*/ 	.byte	0x04, 0x11
        /*001a*/ 	.short	(.L_5 - .L_4)
	.align		4
.L_4:
        /*001c*/ 	.word	index@(_Z12lagrange_unoPKfS0_S0_Pfii)
        /*0020*/ 	.word	0x00000000


	//----- nvinfo : EIATTR_MIN_STACK_SIZE
	.align		4
.L_5:
        /*0024*/ 	.byte	0x04, 0x12
        /*0026*/ 	.short	(.L_7 - .L_6)
	.align		4
.L_6:
        /*0028*/ 	.word	index@(_Z12lagrange_unoPKfS0_S0_Pfii)
        /*002c*/ 	.word	0x00000000
.L_7:


//--------------------- .nv.compat                --------------------------
	.section	.nv.compat,"",@"SHT_CUDA_COMPAT_INFO"
	.align	4
        /*0000*/ 	.byte	0x02, 0x09, 0x00, 0x00, 0x02, 0x02, 0x01, 0x00, 0x02, 0x05, 0x05, 0x00, 0x03, 0x07, 0x01, 0x01
        /*0010*/ 	.byte	0x02, 0x03, 0x00, 0x00, 0x02, 0x06, 0x01, 0x00, 0x04, 0x0b, 0x08, 0x00, 0x01, 0x00, 0x00, 0x00
        /*0020*/ 	.byte	0x00, 0x00, 0x00, 0x00


//--------------------- .nv.info._Z12lagrange_unoPKfS0_S0_Pfii --------------------------
	.section	.nv.info._Z12lagrange_unoPKfS0_S0_Pfii,"",@"SHT_CUDA_INFO"
	.sectionflags	@""
	.align	4


	//----- nvinfo : EIATTR_CUDA_API_VERSION
	.align		4
        /*0000*/ 	.byte	0x04, 0x37
        /*0002*/ 	.short	(.L_9 - .L_8)
.L_8:
        /*0004*/ 	.word	0x00000082


	//----- nvinfo : EIATTR_KPARAM_INFO
	.align		4
.L_9:
        /*0008*/ 	.byte	0x04, 0x17
        /*000a*/ 	.short	(.L_11 - .L_10)
.L_10:
        /*000c*/ 	.word	0x00000000
        /*0010*/ 	.short	0x0005
        /*0012*/ 	.short	0x0024
        /*0014*/ 	.byte	0x00, 0xf0, 0x11, 0x00


	//----- nvinfo : EIATTR_KPARAM_INFO
	.align		4
.L_11:
        /*0018*/ 	.byte	0x04, 0x17
        /*001a*/ 	.short	(.L_13 - .L_12)
.L_12:
        /*001c*/ 	.word	0x00000000
        /*0020*/ 	.short	0x0004
        /*0022*/ 	.short	0x0020
        /*0024*/ 	.byte	0x00, 0xf0, 0x11, 0x00


	//----- nvinfo : EIATTR_KPARAM_INFO
	.align		4
.L_13:
        /*0028*/ 	.byte	0x04, 0x17
        /*002a*/ 	.short	(.L_15 - .L_14)
.L_14:
        /*002c*/ 	.word	0x00000000
        /*0030*/ 	.short	0x0003
        /*0032*/ 	.short	0x0018
        /*0034*/ 	.byte	0x00, 0xf5, 0x21, 0x00


	//----- nvinfo : EIATTR_KPARAM_INFO
	.align		4
.L_15:
        /*0038*/ 	.byte	0x04, 0x17
        /*003a*/ 	.short	(.L_17 - .L_16)
.L_16:
        /*003c*/ 	.word	0x00000000
        /*0040*/ 	.short	0x0002
        /*0042*/ 	.short	0x0010
        /*0044*/ 	.byte	0x00, 0xf5, 0x21, 0x00


	//----- nvinfo : EIATTR_KPARAM_INFO
	.align		4
.L_17:
        /*0048*/ 	.byte	0x04, 0x17
        /*004a*/ 	.short	(.L_19 - .L_18)
.L_18:
        /*004c*/ 	.word	0x00000000
        /*0050*/ 	.short	0x0001
        /*0052*/ 	.short	0x0008
        /*0054*/ 	.byte	0x00, 0xf5, 0x21, 0x00


	//----- nvinfo : EIATTR_KPARAM_INFO
	.align		4
.L_19:
        /*0058*/ 	.byte	0x04, 0x17
        /*005a*/ 	.short	(.L_21 - .L_20)
.L_20:
        /*005c*/ 	.word	0x00000000
        /*0060*/ 	.short	0x0000
        /*0062*/ 	.short	0x0000
        /*0064*/ 	.byte	0x00, 0xf5, 0x21, 0x00


	//----- nvinfo : EIATTR_SPARSE_MMA_MASK
	.align		4
.L_21:
        /*0068*/ 	.byte	0x03, 0x50
        /*006a*/ 	.short	0x0000


	//----- nvinfo : EIATTR_MAXREG_COUNT
	.align		4
        /*006c*/ 	.byte	0x03, 0x1b
        /*006e*/ 	.short	0x00ff


	//----- nvinfo : EIATTR_MERCURY_ISA_VERSION
	.align		4
        /*0070*/ 	.byte	0x03, 0x5f
        /*0072*/ 	.short	0x0101


	//----- nvinfo : EIATTR_VRC_CTA_INIT_COUNT
	.align		4
        /*0074*/ 	.byte	0x02, 0x4a
	.zero		1
	.zero		1


	//----- nvinfo : EIATTR_EXIT_INSTR_OFFSETS
	.align		4
        /*0078*/ 	.byte	0x04, 0x1c
        /*007a*/ 	.short	(.L_23 - .L_22)


	//   ....[0]....
.L_22:
        /*007c*/ 	.word	0x00000070


	//   ....[1]....
        /*0080*/ 	.word	0x00001740


	//----- nvinfo : EIATTR_CRS_STACK_SIZE
	.align		4
.L_23:
        /*0084*/ 	.byte	0x04, 0x1e
        /*0086*/ 	.short	(.L_25 - .L_24)
.L_24:
        /*0088*/ 	.word	0x00000000


	//----- nvinfo : EIATTR_CBANK_PARAM_SIZE
	.align		4
.L_25:
        /*008c*/ 	.byte	0x03, 0x19
        /*008e*/ 	.short	0x0028


	//----- nvinfo : EIATTR_PARAM_CBANK
	.align		4
        /*0090*/ 	.byte	0x04, 0x0a
        /*0092*/ 	.short	(.L_27 - .L_26)
	.align		4
.L_26:
        /*0094*/ 	.word	index@(.nv.constant0._Z12lagrange_unoPKfS0_S0_Pfii)
        /*0098*/ 	.short	0x0380
        /*009a*/ 	.short	0x0028


	//----- nvinfo : EIATTR_SW_WAR
	.align		4
.L_27:
        /*009c*/ 	.byte	0x04, 0x36
        /*009e*/ 	.short	(.L_29 - .L_28)
.L_28:
        /*00a0*/ 	.word	0x00000008
.L_29:


//--------------------- .nv.callgraph             --------------------------
	.section	.nv.callgraph,"",@"SHT_CUDA_CALLGRAPH"
	.align	4
	.sectionentsize	8
	.align		4
        /*0000*/ 	.word	0x00000000
	.align		4
        /*0004*/ 	.word	0xffffffff
	.align		4
        /*0008*/ 	.word	0x00000000
	.align		4
        /*000c*/ 	.word	0xfffffffe
	.align		4
        /*0010*/ 	.word	0x00000000
	.align		4
        /*0014*/ 	.word	0xfffffffd
	.align		4
        /*0018*/ 	.word	0x00000000
	.align		4
        /*001c*/ 	.word	0xfffffffc


//--------------------- .text._Z12lagrange_unoPKfS0_S0_Pfii --------------------------
	.section	.text._Z12lagrange_unoPKfS0_S0_Pfii,"ax",@progbits
	.align	128
        .global         _Z12lagrange_unoPKfS0_S0_Pfii
        .type           _Z12lagrange_unoPKfS0_S0_Pfii,@function
        .size           _Z12lagrange_unoPKfS0_S0_Pfii,(.L_x_50 - _Z12lagrange_unoPKfS0_S0_Pfii)
        .other          _Z12lagrange_unoPKfS0_S0_Pfii,@"STO_CUDA_ENTRY STV_DEFAULT"
_Z12lagrange_unoPKfS0_S0_Pfii:
.text._Z12lagrange_unoPKfS0_S0_Pfii:
[----:B------:R-:W-:Y:S01]  /*0000*/  LDC R1, c[0x0][0x37c] ;  /* 0x0000df00ff017b82 */ /* 0x000fe20000000800 */
[----:B------:R-:W0:Y:S07]  /*0010*/  S2R R8, SR_TID.X ;  /* 0x0000000000087919 */ /* 0x000e2e0000002100 */
[----:B------:R-:W0:Y:S01]  /*0020*/  S2UR UR4, SR_CTAID.X ;  /* 0x00000000000479c3 */ /* 0x000e220000002500 */
[----:B------:R-:W1:Y:S07]  /*0030*/  LDCU UR5, c[0x0][0x3a0] ;  /* 0x00007400ff0577ac */ /* 0x000e6e0008000800 */
[----:B------:R-:W0:Y:S02]  /*0040*/  LDC R3, c[0x0][0x360] ;  /* 0x0000d800ff037b82 */ /* 0x000e240000000800 */
[----:B0-----:R-:W-:-:S05]  /*0050*/  IMAD R8, R3, UR4, R8 ;  /* 0x0000000403087c24 */ /* 0x001fca000f8e0208 */
[----:B-1----:R-:W-:-:S13]  /*0060*/  ISETP.GE.AND P0, PT, R8, UR5, PT ;  /* 0x0000000508007c0c */ /* 0x002fda000bf06270 */
[----:B------:R-:W-:Y:S05]  /*0070*/  @P0 EXIT ;  /* 0x000000000000094d */ /* 0x000fea0003800000 */
[----:B------:R-:W0:Y:S01]  /*0080*/  LDCU UR4, c[0x0][0x3a4] ;  /* 0x00007480ff0477ac */ /* 0x000e220008000800 */
[----:B------:R-:W-:Y:S01]  /*0090*/  HFMA2 R7, -RZ, RZ, 0, 0 ;  /* 0x00000000ff077431 */ /* 0x000fe200000001ff */
[----:B------:R-:W1:Y:S01]  /*00a0*/  LDCU.64 UR10, c[0x0][0x358] ;  /* 0x00006b00ff0a77ac */ /* 0x000e620008000a00 */
[----:B0-----:R-:W-:-:S09]  /*00b0*/  UISETP.GE.AND UP0, UPT, UR4, 0x1, UPT ;  /* 0x000000010400788c */ /* 0x001fd2000bf06270 */
[----:B-1----:R-:W-:Y:S05]  /*00c0*/  BRA.U !UP0, `(.L_x_0) ;  /* 0x0000001508907547 */ /* 0x002fea000b800000 */
[----:B------:R-:W0:Y:S01]  /*00d0*/  LDC.64 R4, c[0x0][0x390] ;  /* 0x0000e400ff047b82 */ /* 0x000e220000000a00 */
[----:B------:R-:W1:Y:S01]  /*00e0*/  LDCU.64 UR6, c[0x0][0x380] ;  /* 0x00007000ff0677ac */ /* 0x000e620008000a00 */
[----:B0-----:R-:W-:-:S05]  /*00f0*/  IMAD.WIDE R4, R8, 0x4, R4 ;  /* 0x0000000408047825 */ /* 0x001fca00078e0204 */
[----:B------:R0:W5:Y:S01]  /*0100*/  LDG.E.CONSTANT R6, desc[UR10][R4.64] ;  /* 0x0000000a04067981 */ /* 0x000162000c1e9900 */
[----:B-1----:R-:W-:Y:S01]  /*0110*/  UIADD3 UR5, UP0, UPT, UR6, 0x10, URZ ;  /* 0x0000001006057890 */ /* 0x002fe2000ff1e0ff */
[----:B------:R-:W-:Y:S01]  /*0120*/  MOV R7, RZ ;  /* 0x000000ff00077202 */ /* 0x000fe20000000f00 */
[----:B------:R-:W-:Y:S01]  /*0130*/  ULOP3.LUT UR8, UR4, 0x7, URZ, 0xc0, !UPT ;  /* 0x0000000704087892 */ /* 0x000fe2000f8ec0ff */
[----:B------:R-:W-:Y:S01]  /*0140*/  MOV R2, RZ ;  /* 0x000000ff00027202 */ /* 0x000fe20000000f00 */
[----:B------:R-:W-:Y:S02]  /*0150*/  UIADD3.X UR6, UPT, UPT, URZ, UR7, URZ, UP0, !UPT ;  /* 0x00000007ff067290 */ /* 0x000fe400087fe4ff */
[----:B------:R-:W-:Y:S02]  /*0160*/  ULOP3.LUT UR9, UR4, 0x3, URZ, 0xc0, !UPT ;  /* 0x0000000304097892 */ /* 0x000fe4000f8ec0ff */
[----:B------:R-:W-:Y:S02]  /*0170*/  ULOP3.LUT UR4, UR4, 0x7ffffff8, URZ, 0xc0, !UPT ;  /* 0x7ffffff804047892 */ /* 0x000fe4000f8ec0ff */
[----:B0-----:R-:W-:-:S12]  /*0180*/  UIADD3 UR7, UPT, UPT, UR8, -0x1, URZ ;  /* 0xffffffff08077890 */ /* 0x001fd8000fffe0ff */
.L_x_37:
[----:B------:R-:W0:Y:S02]  /*0190*/  LDC.64 R4, c[0x0][0x380] ;  /* 0x0000e000ff047b82 */ /* 0x000e240000000a00 */
[----:B0-----:R-:W-:-:S05]  /*01a0*/  IMAD.WIDE.U32 R4, R2, 0x4, R4 ;  /* 0x0000000402047825 */ /* 0x001fca00078e0004 */
[----:B------:R-:W2:Y:S01]  /*01b0*/  LDG.E.CONSTANT R9, desc[UR10][R4.64] ;  /* 0x0000000a04097981 */ /* 0x000ea2000c1e9900 */
[----:B------:R-:W-:Y:S01]  /*01c0*/  BSSY.RECONVERGENT B0, `(.L_x_1) ;  /* 0x0000150000007945 */ /* 0x000fe20003800200 */
[----:B--2--5:R-:W-:-:S13]  /*01d0*/  FSETP.NEU.AND P0, PT, R6, R9, PT ;  /* 0x000000090600720b */ /* 0x024fda0003f0d000 */
[----:B------:R-:W-:Y:S05]  /*01e0*/  @!P0 BRA `(.L_x_2) ;  /* 0x0000001400348947 */ /* 0x000fea0003800000 */
[----:B------:R-:W0:Y:S01]  /*01f0*/  LDCU UR12, c[0x0][0x3a4] ;  /* 0x00007480ff0c77ac */ /* 0x000e220008000800 */
[----:B------:R-:W-:Y:S01]  /*0200*/  HFMA2 R11, -RZ, RZ, 0, 0 ;  /* 0x00000000ff0b7431 */ /* 0x000fe200000001ff */
[----:B------:R-:W-:Y:S01]  /*0210*/  MOV R3, 0x3f800000 ;  /* 0x3f80000000037802 */ /* 0x000fe20000000f00 */
[----:B0-----:R-:W-:-:S09]  /*0220*/  UISETP.GE.U32.AND UP0, UPT, UR12, 0x8, UPT ;  /* 0x000000080c00788c */ /* 0x001fd2000bf06070 */
[----:B------:R-:W-:Y:S05]  /*0230*/  BRA.U !UP0, `(.L_x_3) ;  /* 0x0000000908a47547 */ /* 0x000fea000b800000 */
[----:B------:R-:W-:Y:S01]  /*0240*/  FADD R10, R6, -R9 ;  /* 0x80000009060a7221 */ /* 0x000fe20000000000 */
[----:B------:R-:W-:Y:S02]  /*0250*/  IADD3 R15, PT, PT, -R2, RZ, RZ ;  /* 0x000000ff020f7210 */ /* 0x000fe40007ffe1ff */
[----:B------:R-:W-:Y:S02]  /*0260*/  MOV R3, 0x3f800000 ;  /* 0x3f80000000037802 */ /* 0x000fe40000000f00 */
[----:B------:R-:W-:Y:S02]  /*0270*/  MOV R11, RZ ;  /* 0x000000ff000b7202 */ /* 0x000fe40000000f00 */
[----:B------:R-:W-:Y:S02]  /*0280*/  MOV R4, UR5 ;  /* 0x0000000500047c02 */ /* 0x000fe40008000f00 */
[----:B------:R-:W-:-:S07]  /*0290*/  MOV R5, UR6 ;  /* 0x0000000600057c02 */ /* 0x000fce0008000f00 */
.L_x_20:
[----:B------:R-:W-:-:S13]  /*02a0*/  ISETP.NE.AND P0, PT, R15, RZ, PT ;  /* 0x000000ff0f00720c */ /* 0x000fda0003f05270 */
[----:B------:R-:W-:Y:S05]  /*02b0*/  @!P0 BRA `(.L_x_4) ;  /* 0x0000000000448947 */ /* 0x000fea0003800000 */
[----:B------:R-:W2:Y:S01]  /*02c0*/  LDG.E.CONSTANT R0, desc[UR10][R4.64+-0x10] ;  /* 0xfffff00a04007981 */ /* 0x000ea2000c1e9900 */
[----:B------:R-:W-:Y:S01]  /*02d0*/  BSSY.RECONVERGENT B3, `(.L_x_4) ;  /* 0x000000f000037945 */ /* 0x000fe20003800200 */
[----:B--2---:R-:W-:Y:S01]  /*02e0*/  FADD R17, -R9, R0 ;  /* 0x0000000009117221 */ /* 0x004fe20000000100 */
[----:B------:R-:W-:-:S03]  /*02f0*/  FADD R0, R6, -R9 ;  /* 0x8000000906007221 */ /* 0x000fc60000000000 */
[----:B------:R-:W0:Y:S01]  /*0300*/  MUFU.RCP R12, R17 ;  /* 0x00000011000c7308 */ /* 0x000e220000001000 */
[----:B------:R-:W-:-:S07]  /*0310*/  FMUL R0, R3, R0 ;  /* 0x0000000003007220 */ /* 0x000fce0000400000 */
[----:B------:R-:W1:Y:S01]  /*0320*/  FCHK P0, R0, R17 ;  /* 0x0000001100007302 */ /* 0x000e620000000000 */
[----:B0-----:R-:W-:-:S04]  /*0330*/  FFMA R13, -R17, R12, 1 ;  /* 0x3f800000110d7423 */ /* 0x001fc8000000010c */
[----:B------:R-:W-:-:S04]  /*0340*/  FFMA R13, R12, R13, R12 ;  /* 0x0000000d0c0d7223 */ /* 0x000fc8000000000c */
[----:B------:R-:W-:-:S04]  /*0350*/  FFMA R12, R0, R13, RZ ;  /* 0x0000000d000c7223 */ /* 0x000fc800000000ff */
[----:B------:R-:W-:-:S04]  /*0360*/  FFMA R3, -R17, R12, R0 ;  /* 0x0000000c11037223 */ /* 0x000fc80000000100 */
[----:B------:R-:W-:Y:S01]  /*0370*/  FFMA R3, R13, R3, R12 ;  /* 0x000000030d037223 */ /* 0x000fe2000000000c */
[----:B-1----:R-:W-:Y:S06]  /*0380*/  @!P0 BRA `(.L_x_5) ;  /* 0x00000000000c8947 */ /* 0x002fec0003800000 */
[----:B------:R-:W-:Y:S02]  /*0390*/  MOV R3, R17 ;  /* 0x0000001100037202 */ /* 0x000fe40000000f00 */
[----:B------:R-:W-:-:S07]  /*03a0*/  MOV R12, 0x3c0 ;  /* 0x000003c0000c7802 */ /* 0x000fce0000000f00 */
[----:B------:R-:W-:Y:S05]  /*03b0*/  CALL.REL.NOINC `($__internal_0_$__cuda_sm3x_div_rn_noftz_f32_slowpath) ;  /* 0x0000001000e47944 */ /* 0x000fea0003c00000 */
.L_x_5:
[----:B------:R-:W-:Y:S05]  /*03c0*/  BSYNC.RECONVERGENT B3 ;  /* 0x0000000000037941 */ /* 0x000fea0003800200 */
.L_x_4:
[----:B------:R-:W-:-:S04]  /*03d0*/  IADD3 R13, PT, PT, R11, 0x1, RZ ;  /* 0x000000010b0d7810 */ /* 0x000fc80007ffe0ff */
[----:B------:R-:W-:-:S13]  /*03e0*/  ISETP.NE.AND P0, PT, R13, R2, PT ;  /* 0x000000020d00720c */ /* 0x000fda0003f05270 */
        /* <DEDUP_REMOVED lines=17> */
.L_x_7:
[----:B------:R-:W-:Y:S05]  /*0500*/  BSYNC.RECONVERGENT B3 ;  /* 0x0000000000037941 */ /* 0x000fea0003800200 */
.L_x_6:
        /* <DEDUP_REMOVED lines=19> */
.L_x_9:
[----:B------:R-:W-:Y:S05]  /*0640*/  BSYNC.RECONVERGENT B3 ;  /* 0x0000000000037941 */ /* 0x000fea0003800200 */
.L_x_8:
        /* <DEDUP_REMOVED lines=19> */
.L_x_11:
[----:B------:R-:W-:Y:S05]  /*0780*/  BSYNC.RECONVERGENT B3 ;  /* 0x0000000000037941 */ /* 0x000fea0003800200 */
.L_x_10:
        /* <DEDUP_REMOVED lines=19> */
.L_x_13:
[----:B------:R-:W-:Y:S05]  /*08c0*/  BSYNC.RECONVERGENT B3 ;  /* 0x0000000000037941 */ /* 0x000fea0003800200 */
.L_x_12:
[----:B------:R-:W-:-:S04]  /*08d0*/  IADD3 R13, PT, PT, R11, 0x5, RZ ;  /* 0x000000050b0d7810 */ /* 0x000fc80007ffe0ff */
[----:B------:R-:W-:-:S13]  /*08e0*/  ISETP.NE.AND P0, PT, R13, R2, PT ;  /* 0x000000020d00720c */ /* 0x000fda0003f05270 */
[----:B------:R-:W-:Y:S05]  /*08f0*/  @!P0 BRA `(.L_x_14) ;  /* 0x0000000000408947 */ /* 0x000fea0003800000 */
[----:B------:R-:W2:Y:S01]  /*0900*/  LDG.E.CONSTANT R0, desc[UR10][R4.64+0x4] ;  /* 0x0000040a04007981 */ /* 0x000ea2000c1e9900 */
[----:B------:R-:W-:Y:S01]  /*0910*/  BSSY.RECONVERGENT B3, `(.L_x_14) ;  /* 0x000000e000037945 */ /* 0x000fe20003800200 */
[----:B--2---:R-:W-:Y:S01]  /*0920*/  FADD R17, -R9, R0 ;  /* 0x0000000009117221 */ /* 0x004fe20000000100 */
[----:B------:R-:W-:-:S03]  /*0930*/  FMUL R0, R3, R10 ;  /* 0x0000000a03007220 */ /* 0x000fc60000400000 */
[----:B------:R-:W0:Y:S08]  /*0940*/  MUFU.RCP R12, R17 ;  /* 0x00000011000c7308 */ /* 0x000e300000001000 */
        /* <DEDUP_REMOVED lines=10> */
.L_x_15:
[----:B------:R-:W-:Y:S05]  /*09f0*/  BSYNC.RECONVERGENT B3 ;  /* 0x0000000000037941 */ /* 0x000fea0003800200 */
.L_x_14:
        /* <DEDUP_REMOVED lines=18> */
.L_x_17:
[----:B------:R-:W-:Y:S05]  /*0b20*/  BSYNC.RECONVERGENT B3 ;  /* 0x0000000000037941 */ /* 0x000fea0003800200 */
.L_x_16:
        /* <DEDUP_REMOVED lines=18> */
.L_x_19:
[----:B------:R-:W-:Y:S05]  /*0c50*/  BSYNC.RECONVERGENT B3 ;  /* 0x0000000000037941 */ /* 0x000fea0003800200 */
.L_x_18:
[----:B------:R-:W-:Y:S02]  /*0c60*/  IADD3 R11, PT, PT, R11, 0x8, RZ ;  /* 0x000000080b0b7810 */ /* 0x000fe40007ffe0ff */
[----:B------:R-:W-:Y:S02]  /*0c70*/  IADD3 R4, P1, PT, R4, 0x20, RZ ;  /* 0x0000002004047810 */ /* 0x000fe40007f3e0ff */
[----:B------:R-:W-:Y:S02]  /*0c80*/  ISETP.NE.AND P0, PT, R11, UR4, PT ;  /* 0x000000040b007c0c */ /* 0x000fe4000bf05270 */
[----:B------:R-:W-:Y:S02]  /*0c90*/  IADD3 R15, PT, PT, R15, 0x8, RZ ;  /* 0x000000080f0f7810 */ /* 0x000fe40007ffe0ff */
[----:B------:R-:W-:-:S09]  /*0ca0*/  IADD3.X R5, PT, PT, RZ, R5, RZ, P1, !PT ;  /* 0x00000005ff057210 */ /* 0x000fd20000ffe4ff */
[----:B------:R-:W-:Y:S05]  /*0cb0*/  @P0 BRA `(.L_x_20) ;  /* 0xfffffff400780947 */ /* 0x000fea000383ffff */
[----:B------:R-:W-:-:S07]  /*0cc0*/  MOV R11, UR4 ;  /* 0x00000004000b7c02 */ /* 0x000fce0008000f00 */
.L_x_3:
[----:B------:R-:W-:-:S09]  /*0cd0*/  UISETP.NE.AND UP0, UPT, UR8, URZ, UPT ;  /* 0x000000ff0800728c */ /* 0x000fd2000bf05270 */
[----:B------:R-:W-:Y:S05]  /*0ce0*/  BRA.U !UP0, `(.L_x_21) ;  /* 0x0000000908647547 */ /* 0x000fea000b800000 */
[----:B------:R-:W-:-:S09]  /*0cf0*/  UISETP.GE.U32.AND UP0, UPT, UR7, 0x3, UPT ;  /* 0x000000030700788c */ /* 0x000fd2000bf06070 */
[----:B------:R-:W-:Y:S05]  /*0d00*/  BRA.U !UP0, `(.L_x_22) ;  /* 0x0000000508487547 */ /* 0x000fea000b800000 */
[----:B------:R-:W0:Y:S01]  /*0d10*/  LDC.64 R4, c[0x0][0x380] ;  /* 0x0000e000ff047b82 */ /* 0x000e220000000a00 */
[C---:B------:R-:W-:Y:S01]  /*0d20*/  ISETP.NE.AND P0, PT, R11.reuse, R2, PT ;  /* 0x000000020b00720c */ /* 0x040fe20003f05270 */
[----:B0-----:R-:W-:-:S12]  /*0d30*/  IMAD.WIDE.U32 R4, R11, 0x4, R4 ;  /* 0x000000040b047825 */ /* 0x001fd800078e0004 */
        /* <DEDUP_REMOVED lines=17> */
.L_x_24:
[----:B------:R-:W-:Y:S05]  /*0e50*/  BSYNC.RECONVERGENT B3 ;  /* 0x0000000000037941 */ /* 0x000fea0003800200 */
.L_x_23:
        /* <DEDUP_REMOVED lines=19> */
.L_x_26:
[----:B------:R-:W-:Y:S05]  /*0f90*/  BSYNC.RECONVERGENT B3 ;  /* 0x0000000000037941 */ /* 0x000fea0003800200 */
.L_x_25:
        /* <DEDUP_REMOVED lines=19> */
.L_x_28:
[----:B------:R-:W-:Y:S05]  /*10d0*/  BSYNC.RECONVERGENT B3 ;  /* 0x0000000000037941 */ /* 0x000fea0003800200 */
.L_x_27:
[----:B------:R-:W-:-:S04]  /*10e0*/  IADD3 R13, PT, PT, R11, 0x3, RZ ;  /* 0x000000030b0d7810 */ /* 0x000fc80007ffe0ff */
[----:B------:R-:W-:-:S13]  /*10f0*/  ISETP.NE.AND P0, PT, R13, R2, PT ;  /* 0x000000020d00720c */ /* 0x000fda0003f05270 */
[----:B------:R-:W-:Y:S05]  /*1100*/  @!P0 BRA `(.L_x_29) ;  /* 0x0000000000448947 */ /* 0x000fea0003800000 */
[----:B------:R-:W2:Y:S01]  /*1110*/  LDG.E.CONSTANT R4, desc[UR10][R4.64+0xc] ;  /* 0x00000c0a04047981 */ /* 0x000ea2000c1e9900 */
[----:B------:R-:W-:Y:S01]  /*1120*/  FADD R0, R6, -R9 ;  /* 0x8000000906007221 */ /* 0x000fe20000000000 */
[----:B------:R-:W-:Y:S03]  /*1130*/  BSSY.RECONVERGENT B3, `(.L_x_29) ;  /* 0x000000e000037945 */ /* 0x000fe60003800200 */
[----:B------:R-:W-:Y:S01]  /*1140*/  FMUL R0, R3, R0 ;  /* 0x0000000003007220 */ /* 0x000fe20000400000 */
[----:B--2---:R-:W-:-:S04]  /*1150*/  FADD R15, -R9, R4 ;  /* 0x00000004090f7221 */ /* 0x004fc80000000100 */
        /* <DEDUP_REMOVED lines=11> */
.L_x_30:
[----:B------:R-:W-:Y:S05]  /*1210*/  BSYNC.RECONVERGENT B3 ;  /* 0x0000000000037941 */ /* 0x000fea0003800200 */
.L_x_29:
[----:B------:R-:W-:-:S07]  /*1220*/  IADD3 R11, PT, PT, R11, 0x4, RZ ;  /* 0x000000040b0b7810 */ /* 0x000fce0007ffe0ff */
.L_x_22:
[----:B------:R-:W-:-:S09]  /*1230*/  UISETP.NE.AND UP0, UPT, UR9, URZ, UPT ;  /* 0x000000ff0900728c */ /* 0x000fd2000bf05270 */
[----:B------:R-:W-:Y:S05]  /*1240*/  BRA.U !UP0, `(.L_x_21) ;  /* 0x00000005080c7547 */ /* 0x000fea000b800000 */
[----:B------:R-:W-:-:S09]  /*1250*/  UISETP.NE.AND UP0, UPT, UR9, 0x1, UPT ;  /* 0x000000010900788c */ /* 0x000fd2000bf05270 */
        /* <DEDUP_REMOVED lines=21> */
.L_x_33:
[----:B------:R-:W-:Y:S05]  /*13b0*/  BSYNC.RECONVERGENT B3 ;  /* 0x0000000000037941 */ /* 0x000fea0003800200 */
.L_x_32:
        /* <DEDUP_REMOVED lines=19> */
.L_x_35:
[----:B------:R-:W-:Y:S05]  /*14f0*/  BSYNC.RECONVERGENT B3 ;  /* 0x0000000000037941 */ /* 0x000fea0003800200 */
.L_x_34:
[----:B------:R-:W-:-:S07]  /*1500*/  IADD3 R11, PT, PT, R11, 0x2, RZ ;  /* 0x000000020b0b7810 */ /* 0x000fce0007ffe0ff */
.L_x_31:
[----:B------:R-:W0:Y:S02]  /*1510*/  LDC R0, c[0x0][0x3a4] ;  /* 0x0000e900ff007b82 */ /* 0x000e240000000800 */
[----:B0-----:R-:W-:-:S04]  /*1520*/  LOP3.LUT P0, RZ, R0, 0x1, RZ, 0xc0, !PT ;  /* 0x0000000100ff7812 */ /* 0x001fc8000780c0ff */
[----:B------:R-:W-:-:S13]  /*1530*/  ISETP.EQ.OR P0, PT, R11, R2, !P0 ;  /* 0x000000020b00720c */ /* 0x000fda0004702670 */
[----:B------:R-:W-:Y:S05]  /*1540*/  @P0 BRA `(.L_x_21) ;  /* 0x00000000004c0947 */ /* 0x000fea0003800000 */
[----:B------:R-:W0:Y:S02]  /*1550*/  LDC.64 R4, c[0x0][0x380] ;  /* 0x0000e000ff047b82 */ /* 0x000e240000000a00 */
[----:B0-----:R-:W-:-:S06]  /*1560*/  IMAD.WIDE.U32 R4, R11, 0x4, R4 ;  /* 0x000000040b047825 */ /* 0x001fcc00078e0004 */
        /* <DEDUP_REMOVED lines=16> */
.L_x_36:
[----:B------:R-:W-:Y:S05]  /*1670*/  BSYNC.RECONVERGENT B3 ;  /* 0x0000000000037941 */ /* 0x000fea0003800200 */
.L_x_21:
[----:B------:R-:W0:Y:S02]  /*1680*/  LDC.64 R4, c[0x0][0x388] ;  /* 0x0000e200ff047b82 */ /* 0x000e240000000a00 */
[----:B0-----:R-:W-:-:S06]  /*1690*/  IMAD.WIDE.U32 R4, R2, 0x4, R4 ;  /* 0x0000000402047825 */ /* 0x001fcc00078e0004 */
[----:B------:R-:W2:Y:S02]  /*16a0*/  LDG.E.CONSTANT R4, desc[UR10][R4.64] ;  /* 0x0000000a04047981 */ /* 0x000ea4000c1e9900 */
[----:B--2---:R-:W-:-:S07]  /*16b0*/  FFMA R7, R4, R3, R7 ;  /* 0x0000000304077223 */ /* 0x004fce0000000007 */
.L_x_2:
[----:B------:R-:W-:Y:S05]  /*16c0*/  BSYNC.RECONVERGENT B0 ;  /* 0x0000000000007941 */ /* 0x000fea0003800200 */
.L_x_1:
[----:B------:R-:W0:Y:S01]  /*16d0*/  LDCU UR12, c[0x0][0x3a4] ;  /* 0x00007480ff0c77ac */ /* 0x000e220008000800 */
[----:B------:R-:W-:-:S04]  /*16e0*/  IADD3 R2, PT, PT, R2, 0x1, RZ ;  /* 0x0000000102027810 */ /* 0x000fc80007ffe0ff */
[----:B0-----:R-:W-:-:S13]  /*16f0*/  ISETP.NE.AND P0, PT, R2, UR12, PT ;  /* 0x0000000c02007c0c */ /* 0x001fda000bf05270 */
[----:B------:R-:W-:Y:S05]  /*1700*/  @P0 BRA `(.L_x_37) ;  /* 0xffffffe800a00947 */ /* 0x000fea000383ffff */
.L_x_0:
[----:B------:R-:W0:Y:S02]  /*1710*/  LDC.64 R2, c[0x0][0x398] ;  /* 0x0000e600ff027b82 */ /* 0x000e240000000a00 */
[----:B0-----:R-:W-:-:S05]  /*1720*/  IMAD.WIDE R8, R8, 0x4, R2 ;  /* 0x0000000408087825 */ /* 0x001fca00078e0202 */
[----:B------:R-:W-:Y:S01]  /*1730*/  STG.E desc[UR10][R8.64], R7 ;  /* 0x0000000708007986 */ /* 0x000fe2000c10190a */
[----:B------:R-:W-:Y:S05]  /*1740*/  EXIT ;  /* 0x000000000000794d */ /* 0x000fea0003800000 */
        .weak           $__internal_0_$__cuda_sm3x_div_rn_noftz_f32_slowpath
        .type           $__internal_0_$__cuda_sm3x_div_rn_noftz_f32_slowpath,@function
        .size           $__internal_0_$__cuda_sm3x_div_rn_noftz_f32_slowpath,(.L_x_50 - $__internal_0_$__cuda_sm3x_div_rn_noftz_f32_slowpath)
$__internal_0_$__cuda_sm3x_div_rn_noftz_f32_slowpath:
[----:B------:R-:W-:Y:S01]  /*1750*/  SHF.R.U32.HI R13, RZ, 0x17, R3 ;  /* 0x00000017ff0d7819 */ /* 0x000fe20000011603 */
[----:B------:R-:W-:Y:S01]  /*1760*/  BSSY.RECONVERGENT B1, `(.L_x_38) ;  /* 0x0000062000017945 */ /* 0x000fe20003800200 */
[----:B------:R-:W-:Y:S02]  /*1770*/  SHF.R.U32.HI R14, RZ, 0x17, R0 ;  /* 0x00000017ff0e7819 */ /* 0x000fe40000011600 */
[----:B------:R-:W-:Y:S02]  /*1780*/  LOP3.LUT R13, R13, 0xff, RZ, 0xc0, !PT ;  /* 0x000000ff0d0d7812 */ /* 0x000fe400078ec0ff */
[----:B------:R-:W-:Y:S02]  /*1790*/  LOP3.LUT R18, R14, 0xff, RZ, 0xc0, !PT ;  /* 0x000000ff0e127812 */ /* 0x000fe400078ec0ff */
[----:B------:R-:W-:Y:S02]  /*17a0*/  IADD3 R17, PT, PT, R13, -0x1, RZ ;  /* 0xffffffff0d117810 */ /* 0x000fe40007ffe0ff */
[----:B------:R-:W-:-:S02]  /*17b0*/  IADD3 R16, PT, PT, R18, -0x1, RZ ;  /* 0xffffffff12107810 */ /* 0x000fc40007ffe0ff */
[----:B------:R-:W-:-:S04]  /*17c0*/  ISETP.GT.U32.AND P0, PT, R17, 0xfd, PT ;  /* 0x000000fd1100780c */ /* 0x000fc80003f04070 */
[----:B------:R-:W-:-:S13]  /*17d0*/  ISETP.GT.U32.OR P0, PT, R16, 0xfd, P0 ;  /* 0x000000fd1000780c */ /* 0x000fda0000704470 */
[----:B------:R-:W-:Y:S01]  /*17e0*/  @!P0 MOV R14, RZ ;  /* 0x000000ff000e8202 */ /* 0x000fe20000000f00 */
[----:B------:R-:W-:Y:S06]  /*17f0*/  @!P0 BRA `(.L_x_39) ;  /* 0x00000000005c8947 */ /* 0x000fec0003800000 */
[----:B------:R-:W-:Y:S02]  /*1800*/  FSETP.GTU.FTZ.AND P0, PT, |R0|, +INF , PT ;  /* 0x7f8000000000780b */ /* 0x000fe40003f1c200 */
[----:B------:R-:W-:-:S04]  /*1810*/  FSETP.GTU.FTZ.AND P1, PT, |R3|, +INF , PT ;  /* 0x7f8000000300780b */ /* 0x000fc80003f3c200 */
[----:B------:R-:W-:-:S13]  /*1820*/  PLOP3.LUT P0, PT, P0, P1, PT, 0xf8, 0x8f ;  /* 0x00000000008f781c */ /* 0x000fda0000703f70 */
[----:B------:R-:W-:Y:S05]  /*1830*/  @P0 BRA `(.L_x_40) ;  /* 0x00000004004c0947 */ /* 0x000fea0003800000 */
[----:B------:R-:W-:-:S13]  /*1840*/  LOP3.LUT P0, RZ, R3, 0x7fffffff, R0, 0xc8, !PT ;  /* 0x7fffffff03ff7812 */ /* 0x000fda000780c800 */
[----:B------:R-:W-:Y:S05]  /*1850*/  @!P0 BRA `(.L_x_41) ;  /* 0x00000004003c8947 */ /* 0x000fea0003800000 */
[C---:B------:R-:W-:Y:S02]  /*1860*/  FSETP.NEU.FTZ.AND P2, PT, |R0|.reuse, +INF , PT ;  /* 0x7f8000000000780b */ /* 0x040fe40003f5d200 */
[----:B------:R-:W-:Y:S02]  /*1870*/  FSETP.NEU.FTZ.AND P1, PT, |R3|, +INF , PT ;  /* 0x7f8000000300780b */ /* 0x000fe40003f3d200 */
[----:B------:R-:W-:-:S11]  /*1880*/  FSETP.NEU.FTZ.AND P0, PT, |R0|, +INF , PT ;  /* 0x7f8000000000780b */ /* 0x000fd60003f1d200 */
[----:B------:R-:W-:Y:S05]  /*1890*/  @!P1 BRA !P2, `(.L_x_41) ;  /* 0x00000004002c9947 */ /* 0x000fea0005000000 */
[----:B------:R-:W-:-:S04]  /*18a0*/  LOP3.LUT P2, RZ, R0, 0x7fffffff, RZ, 0xc0, !PT ;  /* 0x7fffffff00ff7812 */ /* 0x000fc8000784c0ff */
[----:B------:R-:W-:-:S13]  /*18b0*/  PLOP3.LUT P1, PT, P1, P2, PT, 0x2f, 0xf2 ;  /* 0x0000000000f2781c */ /* 0x000fda0000f24577 */
[----:B------:R-:W-:Y:S05]  /*18c0*/  @P1 BRA `(.L_x_42) ;  /* 0x0000000400181947 */ /* 0x000fea0003800000 */
[----:B------:R-:W-:-:S04]  /*18d0*/  LOP3.LUT P1, RZ, R3, 0x7fffffff, RZ, 0xc0, !PT ;  /* 0x7fffffff03ff7812 */ /* 0x000fc8000782c0ff */
[----:B------:R-:W-:-:S13]  /*18e0*/  PLOP3.LUT P0, PT, P0, P1, PT, 0x2f, 0xf2 ;  /* 0x0000000000f2781c */ /* 0x000fda0000702577 */
[----:B------:R-:W-:Y:S05]  /*18f0*/  @P0 BRA `(.L_x_43) ;  /* 0x0000000400000947 */ /* 0x000fea0003800000 */
[----:B------:R-:W-:Y:S02]  /*1900*/  ISETP.GE.AND P0, PT, R16, RZ, PT ;  /* 0x000000ff1000720c */ /* 0x000fe40003f06270 */
[----:B------:R-:W-:-:S11]  /*1910*/  ISETP.GE.AND P1, PT, R17, RZ, PT ;  /* 0x000000ff1100720c */ /* 0x000fd60003f26270 */
[----:B------:R-:W-:Y:S01]  /*1920*/  @P0 MOV R14, RZ ;  /* 0x000000ff000e0202 */ /* 0x000fe20000000f00 */
[----:B------:R-:W-:Y:S01]  /*1930*/  @!P0 FFMA R0, R0, 1.84467440737095516160e+19, RZ ;  /* 0x5f80000000008823 */ /* 0x000fe200000000ff */
[----:B------:R-:W-:Y:S01]  /*1940*/  @!P0 MOV R14, 0xffffffc0 ;  /* 0xffffffc0000e8802 */ /* 0x000fe20000000f00 */
[----:B------:R-:W-:-:S03]  /*1950*/  @!P1 FFMA R3, R3, 1.84467440737095516160e+19, RZ ;  /* 0x5f80000003039823 */ /* 0x000fc600000000ff */
[----:B------:R-:W-:-:S07]  /*1960*/  @!P1 IADD3 R14, PT, PT, R14, 0x40, RZ ;  /* 0x000000400e0e9810 */ /* 0x000fce0007ffe0ff */
.L_x_39:
[----:B------:R-:W-:Y:S01]  /*1970*/  LEA R16, R13, 0xc0800000, 0x17 ;  /* 0xc08000000d107811 */ /* 0x000fe200078eb8ff */
[----:B------:R-:W-:Y:S03]  /*1980*/  BSSY.RECONVERGENT B2, `(.L_x_44) ;  /* 0x0000036000027945 */ /* 0x000fe60003800200 */
[----:B------:R-:W-:Y:S02]  /*1990*/  IADD3 R19, PT, PT, -R16, R3, RZ ;  /* 0x0000000310137210 */ /* 0x000fe40007ffe1ff */
[----:B------:R-:W-:Y:S02]  /*19a0*/  IADD3 R16, PT, PT, R18, -0x7f, RZ ;  /* 0xffffff8112107810 */ /* 0x000fe40007ffe0ff */
[----:B------:R0:W1:Y:S01]  /*19b0*/  MUFU.RCP R3, R19 ;  /* 0x0000001300037308 */ /* 0x0000620000001000 */
[----:B------:R-:W-:Y:S02]  /*19c0*/  FADD.FTZ R17, -R19, -RZ ;  /* 0x800000ff13117221 */ /* 0x000fe40000010100 */
[C---:B------:R-:W-:Y:S01]  /*19d0*/  IMAD R0, R16.reuse, -0x800000, R0 ;  /* 0xff80000010007824 */ /* 0x040fe200078e0200 */
[----:B0-----:R-:W-:-:S04]  /*19e0*/  IADD3 R19, PT, PT, R16, 0x7f, -R13 ;  /* 0x0000007f10137810 */ /* 0x001fc80007ffe80d */
[----:B------:R-:W-:Y:S01]  /*19f0*/  IADD3 R19, PT, PT, R19, R14, RZ ;  /* 0x0000000e13137210 */ /* 0x000fe20007ffe0ff */
[----:B-1----:R-:W-:-:S04]  /*1a00*/  FFMA R18, R3, R17, 1 ;  /* 0x3f80000003127423 */ /* 0x002fc80000000011 */
[----:B------:R-:W-:-:S04]  /*1a10*/  FFMA R3, R3, R18, R3 ;  /* 0x0000001203037223 */ /* 0x000fc80000000003 */
[----:B------:R-:W-:-:S04]  /*1a20*/  FFMA R18, R0, R3, RZ ;  /* 0x0000000300127223 */ /* 0x000fc800000000ff */
[----:B------:R-:W-:-:S04]  /*1a30*/  FFMA R20, R17, R18, R0 ;  /* 0x0000001211147223 */ /* 0x000fc80000000000 */
[----:B------:R-:W-:-:S04]  /*1a40*/  FFMA R18, R3, R20, R18 ;  /* 0x0000001403127223 */ /* 0x000fc80000000012 */
[----:B------:R-:W-:-:S04]  /*1a50*/  FFMA R17, R17, R18, R0 ;  /* 0x0000001211117223 */ /* 0x000fc80000000000 */
[----:B------:R-:W-:-:S05]  /*1a60*/  FFMA R0, R3, R17, R18 ;  /* 0x0000001103007223 */ /* 0x000fca0000000012 */
[----:B------:R-:W-:-:S04]  /*1a70*/  SHF.R.U32.HI R13, RZ, 0x17, R0 ;  /* 0x00000017ff0d7819 */ /* 0x000fc80000011600 */
[----:B------:R-:W-:-:S04]  /*1a80*/  LOP3.LUT R13, R13, 0xff, RZ, 0xc0, !PT ;  /* 0x000000ff0d0d7812 */ /* 0x000fc800078ec0ff */
[----:B------:R-:W-:-:S04]  /*1a90*/  IADD3 R16, PT, PT, R13, R19, RZ ;  /* 0x000000130d107210 */ /* 0x000fc80007ffe0ff */
[----:B------:R-:W-:-:S04]  /*1aa0*/  IADD3 R13, PT, PT, R16, -0x1, RZ ;  /* 0xffffffff100d7810 */ /* 0x000fc80007ffe0ff */
[----:B------:R-:W-:-:S13]  /*1ab0*/  ISETP.GE.U32.AND P0, PT, R13, 0xfe, PT ;  /* 0x000000fe0d00780c */ /* 0x000fda0003f06070 */
[----:B------:R-:W-:Y:S05]  /*1ac0*/  @!P0 BRA `(.L_x_45) ;  /* 0x0000000000808947 */ /* 0x000fea0003800000 */
[----:B------:R-:W-:-:S13]  /*1ad0*/  ISETP.GT.AND P0, PT, R16, 0xfe, PT ;  /* 0x000000fe1000780c */ /* 0x000fda0003f04270 */
[----:B------:R-:W-:Y:S05]  /*1ae0*/  @P0 BRA `(.L_x_46) ;  /* 0x00000000006c0947 */ /* 0x000fea0003800000 */
[----:B------:R-:W-:-:S13]  /*1af0*/  ISETP.GE.AND P0, PT, R16, 0x1, PT ;  /* 0x000000011000780c */ /* 0x000fda0003f06270 */
[----:B------:R-:W-:Y:S05]  /*1b00*/  @P0 BRA `(.L_x_47) ;  /* 0x0000000000740947 */ /* 0x000fea0003800000 */
[----:B------:R-:W-:Y:S02]  /*1b10*/  ISETP.GE.AND P0, PT, R16, -0x18, PT ;  /* 0xffffffe81000780c */ /* 0x000fe40003f06270 */
[----:B------:R-:W-:-:S11]  /*1b20*/  LOP3.LUT R0, R0, 0x80000000, RZ, 0xc0, !PT ;  /* 0x8000000000007812 */ /* 0x000fd600078ec0ff */
[----:B------:R-:W-:Y:S05]  /*1b30*/  @!P0 BRA `(.L_x_47) ;  /* 0x0000000000688947 */ /* 0x000fea0003800000 */
[-CC-:B------:R-:W-:Y:S01]  /*1b40*/  FFMA.RZ R13, R3, R17.reuse, R18.reuse ;  /* 0x00000011030d7223 */ /* 0x180fe2000000c012 */
[C---:B------:R-:W-:Y:S02]  /*1b50*/  ISETP.NE.AND P2, PT, R16.reuse, RZ, PT ;  /* 0x000000ff1000720c */ /* 0x040fe40003f45270 */
[C---:B------:R-:W-:Y:S02]  /*1b60*/  ISETP.NE.AND P1, PT, R16.reuse, RZ, PT ;  /* 0x000000ff1000720c */ /* 0x040fe40003f25270 */
[----:B------:R-:W-:Y:S01]  /*1b70*/  LOP3.LUT R14, R13, 0x7fffff, RZ, 0xc0, !PT ;  /* 0x007fffff0d0e7812 */ /* 0x000fe200078ec0ff */
[CCC-:B------:R-:W-:Y:S01]  /*1b80*/  FFMA.RP R13, R3.reuse, R17.reuse, R18.reuse ;  /* 0x00000011030d7223 */ /* 0x1c0fe20000008012 */
[----:B------:R-:W-:Y:S01]  /*1b90*/  FFMA.RM R18, R3, R17, R18 ;  /* 0x0000001103127223 */ /* 0x000fe20000004012 */
[----:B------:R-:W-:Y:S02]  /*1ba0*/  IADD3 R3, PT, PT, R16, 0x20, RZ ;  /* 0x0000002010037810 */ /* 0x000fe40007ffe0ff */
[----:B------:R-:W-:-:S02]  /*1bb0*/  LOP3.LUT R14, R14, 0x800000, RZ, 0xfc, !PT ;  /* 0x008000000e0e7812 */ /* 0x000fc400078efcff */
[----:B------:R-:W-:Y:S02]  /*1bc0*/  IADD3 R16, PT, PT, -R16, RZ, RZ ;  /* 0x000000ff10107210 */ /* 0x000fe40007ffe1ff */
[----:B------:R-:W-:Y:S02]  /*1bd0*/  SHF.L.U32 R3, R14, R3, RZ ;  /* 0x000000030e037219 */ /* 0x000fe400000006ff */
[----:B------:R-:W-:Y:S02]  /*1be0*/  FSETP.NEU.FTZ.AND P0, PT, R13, R18, PT ;  /* 0x000000120d00720b */ /* 0x000fe40003f1d000 */
[----:B------:R-:W-:Y:S02]  /*1bf0*/  SEL R13, R16, RZ, P2 ;  /* 0x000000ff100d7207 */ /* 0x000fe40001000000 */
[----:B------:R-:W-:Y:S02]  /*1c00*/  ISETP.NE.AND P1, PT, R3, RZ, P1 ;  /* 0x000000ff0300720c */ /* 0x000fe40000f25270 */
[----:B------:R-:W-:-:S02]  /*1c10*/  SHF.R.U32.HI R13, RZ, R13, R14 ;  /* 0x0000000dff0d7219 */ /* 0x000fc4000001160e */
[----:B------:R-:W-:Y:S02]  /*1c20*/  PLOP3.LUT P0, PT, P0, P1, PT, 0xf8, 0x8f ;  /* 0x00000000008f781c */ /* 0x000fe40000703f70 */
[----:B------:R-:W-:Y:S02]  /*1c30*/  SHF.R.U32.HI R14, RZ, 0x1, R13 ;  /* 0x00000001ff0e7819 */ /* 0x000fe4000001160d */
[----:B------:R-:W-:-:S04]  /*1c40*/  SEL R3, RZ, 0x1, !P0 ;  /* 0x00000001ff037807 */ /* 0x000fc80004000000 */
[----:B------:R-:W-:-:S04]  /*1c50*/  LOP3.LUT R16, R3, 0x1, R14, 0xf8, !PT ;  /* 0x0000000103107812 */ /* 0x000fc800078ef80e */
[----:B------:R-:W-:-:S04]  /*1c60*/  LOP3.LUT R13, R16, R13, RZ, 0xc0, !PT ;  /* 0x0000000d100d7212 */ /* 0x000fc800078ec0ff */
[----:B------:R-:W-:-:S04]  /*1c70*/  IADD3 R13, PT, PT, R14, R13, RZ ;  /* 0x0000000d0e0d7210 */ /* 0x000fc80007ffe0ff */
[----:B------:R-:W-:Y:S01]  /*1c80*/  LOP3.LUT R0, R13, R0, RZ, 0xfc, !PT ;  /* 0x000000000d007212 */ /* 0x000fe200078efcff */
[----:B------:R-:W-:Y:S06]  /*1c90*/  BRA `(.L_x_47) ;  /* 0x0000000000107947 */ /* 0x000fec0003800000 */
.L_x_46:
[----:B------:R-:W-:-:S04]  /*1ca0*/  LOP3.LUT R0, R0, 0x80000000, RZ, 0xc0, !PT ;  /* 0x8000000000007812 */ /* 0x000fc800078ec0ff */
[----:B------:R-:W-:Y:S01]  /*1cb0*/  LOP3.LUT R0, R0, 0x7f800000, RZ, 0xfc, !PT ;  /* 0x7f80000000007812 */ /* 0x000fe200078efcff */
[----:B------:R-:W-:Y:S06]  /*1cc0*/  BRA `(.L_x_47) ;  /* 0x0000000000047947 */ /* 0x000fec0003800000 */
.L_x_45:
[----:B------:R-:W-:-:S07]  /*1cd0*/  LEA R0, R19, R0, 0x17 ;  /* 0x0000000013007211 */ /* 0x000fce00078eb8ff */
.L_x_47:
[----:B------:R-:W-:Y:S05]  /*1ce0*/  BSYNC.RECONVERGENT B2 ;  /* 0x0000000000027941 */ /* 0x000fea0003800200 */
.L_x_44:
[----:B------:R-:W-:Y:S05]  /*1cf0*/  BRA `(.L_x_48) ;  /* 0x0000000000207947 */ /* 0x000fea0003800000 */
.L_x_43:
[----:B------:R-:W-:-:S04]  /*1d00*/  LOP3.LUT R0, R3, 0x80000000, R0, 0x48, !PT ;  /* 0x8000000003007812 */ /* 0x000fc800078e4800 */
[----:B------:R-:W-:Y:S01]  /*1d10*/  LOP3.LUT R0, R0, 0x7f800000, RZ, 0xfc, !PT ;  /* 0x7f80000000007812 */ /* 0x000fe200078efcff */
[----:B------:R-:W-:Y:S06]  /*1d20*/  BRA `(.L_x_48) ;  /* 0x0000000000147947 */ /* 0x000fec0003800000 */
.L_x_42:
[----:B------:R-:W-:Y:S01]  /*1d30*/  LOP3.LUT R0, R3, 0x80000000, R0, 0x48, !PT ;  /* 0x8000000003007812 */ /* 0x000fe200078e4800 */
[----:B------:R-:W-:Y:S06]  /*1d40*/  BRA `(.L_x_48) ;  /* 0x00000000000c7947 */ /* 0x000fec0003800000 */
.L_x_41:
[----:B------:R-:W0:Y:S01]  /*1d50*/  MUFU.RSQ R0, -QNAN ;  /* 0xffc0000000007908 */ /* 0x000e220000001400 */
[----:B------:R-:W-:Y:S05]  /*1d60*/  BRA `(.L_x_48) ;  /* 0x0000000000047947 */ /* 0x000fea0003800000 */
.L_x_40:
[----:B------:R-:W-:-:S07]  /*1d70*/  FADD.FTZ R0, R0, R3 ;  /* 0x0000000300007221 */ /* 0x000fce0000010000 */
.L_x_48:
[----:B------:R-:W-:Y:S05]  /*1d80*/  BSYNC.RECONVERGENT B1 ;  /* 0x0000000000017941 */ /* 0x000fea0003800200 */
.L_x_38:
[----:B------:R-:W-:Y:S01]  /*1d90*/  HFMA2 R13, -RZ, RZ, 0, 0 ;  /* 0x00000000ff0d7431 */ /* 0x000fe200000001ff */
[----:B0-----:R-:W-:-:S03]  /*1da0*/  MOV R3, R0 ;  /* 0x0000000000037202 */ /* 0x001fc60000000f00 */
[----:B------:R-:W-:Y:S05]  /*1db0*/  RET.REL.NODEC R12 `(_Z12lagrange_unoPKfS0_S0_Pfii) ;  /* 0xffffffe00c907950 */ /* 0x000fea0003c3ffff */
.L_x_49:
[----:B------:R-:W-:-:S00]  /*1dc0*/  BRA `(.L_x_49) ;  /* 0xfffffffc00fc7947 */ /* 0x000fc0000383ffff */
[----:B------:R-:W-:-:S00]  /*1dd0*/  NOP ;  /* 0x0000000000007918 */ /* 0x000fc00000000000 */
        /* <DEDUP_REMOVED lines=10> */
.L_x_50:


//--------------------- .nv.shared.reserved.0     --------------------------
	.section	.nv.shared.reserved.0,"aw",@nobits
	.weak		__nv_reservedSMEM_offset_0_alias
	.size		__nv_reservedSMEM_offset_0_alias, 0, 64
	.other		__nv_reservedSMEM_offset_0_alias,@"STO_CUDA_RESERVED_SHARED STV_DEFAULT"
__nv_reservedSMEM_offset_0_alias:
	.zero		0
	.zero		64


//--------------------- .nv.constant0._Z12lagrange_unoPKfS0_S0_Pfii --------------------------
	.section	.nv.constant0._Z12lagrange_unoPKfS0_S0_Pfii,"a",@progbits
	.sectionflags	@""
	.align	4
.nv.constant0._Z12lagrange_unoPKfS0_S0_Pfii:
	.zero		936


//--------------------- SYMBOLS --------------------------

	.type		.nv.reservedSmem.offset0,@object
	.size		.nv.reservedSmem.offset0,0x4
